//
// Generated by NVIDIA NVVM Compiler
//
// Compiler Build ID: CL-36424714
// Cuda compilation tools, release 13.0, V13.0.88
// Based on NVVM 20.0.0
//

.version 9.0
.target sm_100
.address_size 64

	// .globl	_Z14select_matchesPjPiPKjPKijji
// _ZZ14select_matchesPjPiPKjPKijjiE6s_dist has been demoted
// _ZZ14select_matchesPjPiPKjPKijjiE5s_idx has been demoted

.visible .entry _Z14select_matchesPjPiPKjPKijji(
	.param .u64 .ptr .align 1 _Z14select_matchesPjPiPKjPKijji_param_0,
	.param .u64 .ptr .align 1 _Z14select_matchesPjPiPKjPKijji_param_1,
	.param .u64 .ptr .align 1 _Z14select_matchesPjPiPKjPKijji_param_2,
	.param .u64 .ptr .align 1 _Z14select_matchesPjPiPKjPKijji_param_3,
	.param .u32 _Z14select_matchesPjPiPKjPKijji_param_4,
	.param .u32 _Z14select_matchesPjPiPKjPKijji_param_5,
	.param .u32 _Z14select_matchesPjPiPKjPKijji_param_6
)
{
	.reg .pred 	%p<13>;
	.reg .b32 	%r<44>;
	.reg .b64 	%rd<16>;
	// demoted variable
	.shared .align 4 .b8 _ZZ14select_matchesPjPiPKjPKijjiE6s_dist[1024];
	// demoted variable
	.shared .align 4 .b8 _ZZ14select_matchesPjPiPKjPKijjiE5s_idx[1024];
	ld.param.u64 	%rd3, [_Z14select_matchesPjPiPKjPKijji_param_0];
	ld.param.u64 	%rd4, [_Z14select_matchesPjPiPKjPKijji_param_1];
	ld.param.u64 	%rd5, [_Z14select_matchesPjPiPKjPKijji_param_2];
	ld.param.u64 	%rd6, [_Z14select_matchesPjPiPKjPKijji_param_3];
	ld.param.u32 	%r18, [_Z14select_matchesPjPiPKjPKijji_param_4];
	ld.param.u32 	%r19, [_Z14select_matchesPjPiPKjPKijji_param_5];
	ld.param.u32 	%r42, [_Z14select_matchesPjPiPKjPKijji_param_6];
	mov.u32 	%r21, %ctaid.x;
	mov.u32 	%r22, %ntid.x;
	mov.u32 	%r23, %tid.x;
	mad.lo.s32 	%r1, %r21, %r22, %r23;
	mov.u32 	%r43, %ntid.y;
	mul.lo.s32 	%r3, %r23, %r43;
	mov.u32 	%r4, %tid.y;
	add.s32 	%r24, %r3, %r4;
	shl.b32 	%r25, %r24, 2;
	mov.u32 	%r26, _ZZ14select_matchesPjPiPKjPKijjiE6s_dist;
	add.s32 	%r5, %r26, %r25;
	st.shared.u32 	[%r5], %r42;
	setp.ge.u32 	%p1, %r1, %r18;
	setp.ge.u32 	%p2, %r4, %r19;
	mov.u32 	%r27, _ZZ14select_matchesPjPiPKjPKijjiE5s_idx;
	add.s32 	%r6, %r27, %r25;
	or.pred  	%p3, %p1, %p2;
	@%p3 bra 	$L__BB0_5;
	mul.lo.s32 	%r7, %r19, %r1;
	cvta.to.global.u64 	%rd1, %rd6;
	cvta.to.global.u64 	%rd2, %rd5;
	mov.u32 	%r41, %r4;
$L__BB0_2:
	add.s32 	%r10, %r41, %r7;
	mul.wide.u32 	%rd7, %r10, 4;
	add.s64 	%rd8, %rd1, %rd7;
	ld.global.u32 	%r11, [%rd8];
	setp.ge.s32 	%p4, %r11, %r42;
	@%p4 bra 	$L__BB0_4;
	st.shared.u32 	[%r5], %r11;
	add.s64 	%rd10, %rd2, %rd7;
	ld.global.u32 	%r28, [%rd10];
	st.shared.u32 	[%r6], %r28;
	mov.u32 	%r42, %r11;
$L__BB0_4:
	add.s32 	%r41, %r41, %r43;
	setp.lt.u32 	%p5, %r41, %r19;
	@%p5 bra 	$L__BB0_2;
$L__BB0_5:
	bar.sync 	0;
	setp.lt.u32 	%p6, %r43, 2;
	@%p6 bra 	$L__BB0_11;
$L__BB0_6:
	shr.u32 	%r15, %r43, 1;
	setp.ge.u32 	%p7, %r4, %r15;
	@%p7 bra 	$L__BB0_10;
	shl.b32 	%r16, %r15, 2;
	add.s32 	%r29, %r5, %r16;
	ld.shared.u32 	%r17, [%r29];
	ld.shared.u32 	%r30, [%r5];
	setp.ge.s32 	%p8, %r17, %r30;
	@%p8 bra 	$L__BB0_9;
	st.shared.u32 	[%r5], %r17;
	add.s32 	%r31, %r6, %r16;
	ld.shared.u32 	%r32, [%r31];
	st.shared.u32 	[%r6], %r32;
$L__BB0_9:
	bar.sync 	0;
$L__BB0_10:
	setp.gt.u32 	%p9, %r43, 3;
	mov.u32 	%r43, %r15;
	@%p9 bra 	$L__BB0_6;
$L__BB0_11:
	setp.ge.u32 	%p10, %r1, %r18;
	setp.ne.s32 	%p11, %r4, 0;
	or.pred  	%p12, %p11, %p10;
	@%p12 bra 	$L__BB0_13;
	shl.b32 	%r33, %r3, 2;
	add.s32 	%r35, %r26, %r33;
	ld.shared.u32 	%r36, [%r35];
	cvta.to.global.u64 	%rd11, %rd4;
	mul.wide.u32 	%rd12, %r1, 4;
	add.s64 	%rd13, %rd11, %rd12;
	st.global.u32 	[%rd13], %r36;
	add.s32 	%r38, %r27, %r33;
	ld.shared.u32 	%r39, [%r38];
	cvta.to.global.u64 	%rd14, %rd3;
	add.s64 	%rd15, %rd14, %rd12;
	st.global.u32 	[%rd15], %r39;
$L__BB0_13:
	ret;

}


// ===== COMPILED SASS (sm_100) =====

	.target	sm_100

	.elftype	@"ET_EXEC"


//--------------------- .note.nv.tkinfo           --------------------------
	.section	.note.nv.tkinfo,"",@"SHT_NOTE"
	.sectionflags	@"SHF_NOTE_NV_TKINFO"
	.tkinfo
        /*0018*/ 	.word	0x00000002
        /*0030*/ 	.string	""
        /*0030*/ 	.string	"ptxas"
        /*0030*/ 	.string	"Cuda compilation tools, release 13.0, V13.0.88"
        /*0030*/ 	.string	"Build cuda_13.0.r13.0/compiler.36424714_0"
        /*0030*/ 	.string	"-arch sm_100 -m 64 "



//--------------------- .note.nv.cuinfo           --------------------------
	.section	.note.nv.cuinfo,"",@"SHT_NOTE"
	.sectionflags	@"SHF_NOTE_NV_CUINFO"
        /*0018*/ 	.short	0x0002
        /*001a*/ 	.short	0x0064
        /*001c*/ 	.short	0x0082
	.zero		2


//--------------------- .nv.info                  --------------------------
	.section	.nv.info,"",@"SHT_CUDA_INFO"
	.align	4


	//----- nvinfo : EIATTR_REGCOUNT
	.align		4
        /*0000*/ 	.byte	0x04, 0x2f
        /*0002*/ 	.short	(.L_1 - .L_0)
	.align		4
.L_0:
        /*0004*/ 	.word	index@(_Z14select_matchesPjPiPKjPKijji)
        /*0008*/ 	.word	0x00000014


	//----- nvinfo : EIATTR_FRAME_SIZE
	.align		4
.L_1:
        /*000c*/ 	.byte	0x04, 0x11
        /*000e*/ 	.short	(.L_3 - .L_2)
	.align		4
.L_2:
        /*0010*/ 	.word	index@(_Z14select_matchesPjPiPKjPKijji)
        /*0014*/ 	.word	0x00000000


	//----- nvinfo : EIATTR_MIN_STACK_SIZE
	.align		4
.L_3:
        /*0018*/ 	.byte	0x04, 0x12
        /*001a*/ 	.short	(.L_5 - .L_4)
	.align		4
.L_4:
        /*001c*/ 	.word	index@(_Z14select_matchesPjPiPKjPKijji)
        /*0020*/ 	.word	0x00000000
.L_5:


//--------------------- .nv.compat                --------------------------
	.section	.nv.compat,"",@"SHT_CUDA_COMPAT_INFO"
	.align	4
        /*0000*/ 	.byte	0x02, 0x09, 0x00, 0x00, 0x02, 0x02, 0x01, 0x00, 0x02, 0x05, 0x05, 0x00, 0x03, 0x07, 0x01, 0x01
        /*0010*/ 	.byte	0x02, 0x03, 0x00, 0x00, 0x02, 0x06, 0x01, 0x00, 0x04, 0x0b, 0x08, 0x00, 0x09, 0x00, 0x00, 0x00
        /*0020*/ 	.byte	0x00, 0x00, 0x00, 0x00


//--------------------- .nv.info._Z14select_matchesPjPiPKjPKijji --------------------------
	.section	.nv.info._Z14select_matchesPjPiPKjPKijji,"",@"SHT_CUDA_INFO"
	.sectionflags	@""
	.align	4


	//----- nvinfo : EIATTR_CUDA_API_VERSION
	.align		4
        /*0000*/ 	.byte	0x04, 0x37
        /*0002*/ 	.short	(.L_7 - .L_6)
.L_6:
        /*0004*/ 	.word	0x00000082


	//----- nvinfo : EIATTR_KPARAM_INFO
	.align		4
.L_7:
        /*0008*/ 	.byte	0x04, 0x17
        /*000a*/ 	.short	(.L_9 - .L_8)
.L_8:
        /*000c*/ 	.word	0x00000000
        /*0010*/ 	.short	0x0006
        /*0012*/ 	.short	0x0028
        /*0014*/ 	.byte	0x00, 0xf0, 0x11, 0x00


	//----- nvinfo : EIATTR_KPARAM_INFO
	.align		4
.L_9:
        /*0018*/ 	.byte	0x04, 0x17
        /*001a*/ 	.short	(.L_11 - .L_10)
.L_10:
        /*001c*/ 	.word	0x00000000
        /*0020*/ 	.short	0x0005
        /*0022*/ 	.short	0x0024
        /*0024*/ 	.byte	0x00, 0xf0, 0x11, 0x00


	//----- nvinfo : EIATTR_KPARAM_INFO
	.align		4
.L_11:
        /*0028*/ 	.byte	0x04, 0x17
        /*002a*/ 	.short	(.L_13 - .L_12)
.L_12:
        /*002c*/ 	.word	0x00000000
        /*0030*/ 	.short	0x0004
        /*0032*/ 	.short	0x0020
        /*0034*/ 	.byte	0x00, 0xf0, 0x11, 0x00


	//----- nvinfo : EIATTR_KPARAM_INFO
	.align		4
.L_13:
        /*0038*/ 	.byte	0x04, 0x17
        /*003a*/ 	.short	(.L_15 - .L_14)
.L_14:
        /*003c*/ 	.word	0x00000000
        /*0040*/ 	.short	0x0003
        /*0042*/ 	.short	0x0018
        /*0044*/ 	.byte	0x00, 0xf5, 0x21, 0x00


	//----- nvinfo : EIATTR_KPARAM_INFO
	.align		4
.L_15:
        /*0048*/ 	.byte	0x04, 0x17
        /*004a*/ 	.short	(.L_17 - .L_16)
.L_16:
        /*004c*/ 	.word	0x00000000
        /*0050*/ 	.short	0x0002
        /*0052*/ 	.short	0x0010
        /*0054*/ 	.byte	0x00, 0xf5, 0x21, 0x00


	//----- nvinfo : EIATTR_KPARAM_INFO
	.align		4
.L_17:
        /*0058*/ 	.byte	0x04, 0x17
        /*005a*/ 	.short	(.L_19 - .L_18)
.L_18:
        /*005c*/ 	.word	0x00000000
        /*0060*/ 	.short	0x0001
        /*0062*/ 	.short	0x0008
        /*0064*/ 	.byte	0x00, 0xf5, 0x21, 0x00


	//----- nvinfo : EIATTR_KPARAM_INFO
	.align		4
.L_19:
        /*0068*/ 	.byte	0x04, 0x17
        /*006a*/ 	.short	(.L_21 - .L_20)
.L_20:
        /*006c*/ 	.word	0x00000000
        /*0070*/ 	.short	0x0000
        /*0072*/ 	.short	0x0000
        /*0074*/ 	.byte	0x00, 0xf5, 0x21, 0x00


	//----- nvinfo : EIATTR_SPARSE_MMA_MASK
	.align		4
.L_21:
        /*0078*/ 	.byte	0x03, 0x50
        /*007a*/ 	.short	0x0000


	//----- nvinfo : EIATTR_MAXREG_COUNT
	.align		4
        /*007c*/ 	.byte	0x03, 0x1b
        /*007e*/ 	.short	0x00ff


	//----- nvinfo : EIATTR_NUM_BARRIERS
	.align		4
        /*0080*/ 	.byte	0x02, 0x4c
        /*0082*/ 	.byte	0x01
	.zero		1


	//----- nvinfo : EIATTR_MERCURY_ISA_VERSION
	.align		4
        /*0084*/ 	.byte	0x03, 0x5f
        /*0086*/ 	.short	0x0101


	//----- nvinfo : EIATTR_VRC_CTA_INIT_COUNT
	.align		4
        /*0088*/ 	.byte	0x02, 0x4a
	.zero		1
	.zero		1


	//----- nvinfo : EIATTR_EXIT_INSTR_OFFSETS
	.align		4
        /*008c*/ 	.byte	0x04, 0x1c
        /*008e*/ 	.short	(.L_23 - .L_22)


	//   ....[0]....
.L_22:
        /*0090*/ 	.word	0x00000470


	//   ....[1]....
        /*0094*/ 	.word	0x00000520


	//----- nvinfo : EIATTR_CRS_STACK_SIZE
	.align		4
.L_23:
        /*0098*/ 	.byte	0x04, 0x1e
        /*009a*/ 	.short	(.L_25 - .L_24)
.L_24:
        /*009c*/ 	.word	0x00000000


	//----- nvinfo : EIATTR_CBANK_PARAM_SIZE
	.align		4
.L_25:
        /*00a0*/ 	.byte	0x03, 0x19
        /*00a2*/ 	.short	0x002c


	//----- nvinfo : EIATTR_PARAM_CBANK
	.align		4
        /*00a4*/ 	.byte	0x04, 0x0a
        /*00a6*/ 	.short	(.L_27 - .L_26)
	.align		4
.L_26:
        /*00a8*/ 	.word	index@(.nv.constant0._Z14select_matchesPjPiPKjPKijji)
        /*00ac*/ 	.short	0x0380
        /*00ae*/ 	.short	0x002c


	//----- nvinfo : EIATTR_SW_WAR
	.align		4
.L_27:
        /*00b0*/ 	.byte	0x04, 0x36
        /*00b2*/ 	.short	(.L_29 - .L_28)
.L_28:
        /*00b4*/ 	.word	0x00000008
.L_29:


//--------------------- .nv.callgraph             --------------------------
	.section	.nv.callgraph,"",@"SHT_CUDA_CALLGRAPH"
	.align	4
	.sectionentsize	8
	.align		4
        /*0000*/ 	.word	0x00000000
	.align		4
        /*0004*/ 	.word	0xffffffff
	.align		4
        /*0008*/ 	.word	0x00000000
	.align		4
        /*000c*/ 	.word	0xfffffffe
	.align		4
        /*0010*/ 	.word	0x00000000
	.align		4
        /*0014*/ 	.word	0xfffffffd
	.align		4
        /*0018*/ 	.word	0x00000000
	.align		4
        /*001c*/ 	.word	0xfffffffc


//--------------------- .text._Z14select_matchesPjPiPKjPKijji --------------------------
	.section	.text._Z14select_matchesPjPiPKjPKijji,"ax",@progbits
	.align	128
        .global         _Z14select_matchesPjPiPKjPKijji
        .type           _Z14select_matchesPjPiPKjPKijji,@function
        .size           _Z14select_matchesPjPiPKjPKijji,(.L_x_9 - _Z14select_matchesPjPiPKjPKijji)
        .other          _Z14select_matchesPjPiPKjPKijji,@"STO_CUDA_ENTRY STV_DEFAULT"
_Z14select_matchesPjPiPKjPKijji:
.text._Z14select_matchesPjPiPKjPKijji:
[----:B------:R-:W-:Y:S01]  /*0000*/  LDC R1, c[0x0][0x37c] ;  /* 0x0000df00ff017b82 */ /* 0x000fe20000000800 */
[----:B------:R-:W0:Y:S07]  /*0010*/  S2R R3, SR_TID.X ;  /* 0x0000000000037919 */ /* 0x000e2e0000002100 */
[----:B------:R-:W1:Y:S01]  /*0020*/  S2UR UR5, SR_CgaCtaId ;  /* 0x00000000000579c3 */ /* 0x000e620000008800 */
[----:B------:R-:W2:Y:S01]  /*0030*/  LDCU.64 UR12, c[0x0][0x3a0] ;  /* 0x00007400ff0c77ac */ /* 0x000ea20008000a00 */
[----:B------:R-:W-:Y:S01]  /*0040*/  BSSY.RECONVERGENT B0, `(.L_x_0) ;  /* 0x000002a000007945 */ /* 0x000fe20003800200 */
[----:B------:R-:W3:Y:S01]  /*0050*/  S2R R9, SR_TID.Y ;  /* 0x0000000000097919 */ /* 0x000ee20000002200 */
[----:B------:R-:W-:Y:S01]  /*0060*/  UMOV UR4, 0x400 ;  /* 0x0000040000047882 */ /* 0x000fe20000000000 */
[----:B------:R-:W4:Y:S03]  /*0070*/  LDCU.64 UR8, c[0x0][0x358] ;  /* 0x00006b00ff0877ac */ /* 0x000f260008000a00 */
[----:B------:R-:W5:Y:S01]  /*0080*/  LDC R0, c[0x0][0x360] ;  /* 0x0000d800ff007b82 */ /* 0x000f620000000800 */
[----:B------:R-:W2:Y:S07]  /*0090*/  LDCU UR10, c[0x0][0x364] ;  /* 0x00006c80ff0a77ac */ /* 0x000eae0008000800 */
[----:B------:R-:W4:Y:S08]  /*00a0*/  LDC R4, c[0x0][0x3a8] ;  /* 0x0000ea00ff047b82 */ /* 0x000f300000000800 */
[----:B------:R-:W5:Y:S01]  /*00b0*/  S2UR UR7, SR_CTAID.X ;  /* 0x00000000000779c3 */ /* 0x000f620000002500 */
[----:B-1----:R-:W-:-:S02]  /*00c0*/  ULEA UR6, UR5, UR4, 0x18 ;  /* 0x0000000405067291 */ /* 0x002fc4000f8ec0ff */
[----:B------:R-:W-:Y:S01]  /*00d0*/  UIADD3 UR4, UPT, UPT, UR4, 0x400, URZ ;  /* 0x0000040004047890 */ /* 0x000fe2000fffe0ff */
[----:B--2---:R-:W-:Y:S02]  /*00e0*/  IMAD.U32 R13, RZ, RZ, UR10 ;  /* 0x0000000aff0d7e24 */ /* 0x004fe4000f8e00ff */
[----:B0-----:R-:W-:Y:S01]  /*00f0*/  IMAD R6, R3, UR10, RZ ;  /* 0x0000000a03067c24 */ /* 0x001fe2000f8e02ff */
[----:B------:R-:W-:-:S03]  /*0100*/  ULEA UR4, UR5, UR4, 0x18 ;  /* 0x0000000405047291 */ /* 0x000fc6000f8ec0ff */
[----:B---3--:R-:W-:Y:S01]  /*0110*/  IMAD.IADD R2, R6, 0x1, R9 ;  /* 0x0000000106027824 */ /* 0x008fe200078e0209 */
[----:B------:R-:W-:-:S04]  /*0120*/  ISETP.GE.U32.AND P0, PT, R9, UR13, PT ;  /* 0x0000000d09007c0c */ /* 0x000fc8000bf06070 */
[C---:B------:R-:W-:Y:S02]  /*0130*/  LEA R7, R2.reuse, UR6, 0x2 ;  /* 0x0000000602077c11 */ /* 0x040fe4000f8e10ff */
[----:B------:R-:W-:-:S03]  /*0140*/  LEA R8, R2, UR4, 0x2 ;  /* 0x0000000402087c11 */ /* 0x000fc6000f8e10ff */
[----:B----4-:R0:W-:Y:S01]  /*0150*/  STS [R7], R4 ;  /* 0x0000000407007388 */ /* 0x0101e20000000800 */
[----:B-----5:R-:W-:-:S05]  /*0160*/  IMAD R0, R0, UR7, R3 ;  /* 0x0000000700007c24 */ /* 0x020fca000f8e0203 */
[----:B------:R-:W-:-:S13]  /*0170*/  ISETP.GE.U32.OR P0, PT, R0, UR12, P0 ;  /* 0x0000000c00007c0c */ /* 0x000fda0008706470 */
[----:B0-----:R-:W-:Y:S05]  /*0180*/  @P0 BRA `(.L_x_1) ;  /* 0x0000000000540947 */ /* 0x001fea0003800000 */
[----:B------:R-:W0:Y:S01]  /*0190*/  LDC R17, c[0x0][0x3a4] ;  /* 0x0000e900ff117b82 */ /* 0x000e220000000800 */
[----:B------:R-:W1:Y:S01]  /*01a0*/  LDCU UR5, c[0x0][0x3a8] ;  /* 0x00007500ff0577ac */ /* 0x000e620008000800 */
[----:B------:R-:W-:-:S06]  /*01b0*/  IMAD.MOV.U32 R14, RZ, RZ, R9 ;  /* 0x000000ffff0e7224 */ /* 0x000fcc00078e0009 */
[----:B------:R-:W2:Y:S08]  /*01c0*/  LDC.64 R4, c[0x0][0x398] ;  /* 0x0000e600ff047b82 */ /* 0x000eb00000000a00 */
[----:B------:R-:W3:Y:S01]  /*01d0*/  LDC.64 R2, c[0x0][0x390] ;  /* 0x0000e400ff027b82 */ /* 0x000ee20000000a00 */
[----:B-1----:R-:W-:-:S07]  /*01e0*/  IMAD.U32 R12, RZ, RZ, UR5 ;  /* 0x00000005ff0c7e24 */ /* 0x002fce000f8e00ff */
.L_x_4:
[----:B0-----:R-:W-:-:S04]  /*01f0*/  IMAD R15, R0, R17, R14 ;  /* 0x00000011000f7224 */ /* 0x001fc800078e020e */
[----:B--2---:R-:W-:-:S05]  /*0200*/  IMAD.WIDE.U32 R10, R15, 0x4, R4 ;  /* 0x000000040f0a7825 */ /* 0x004fca00078e0004 */
[----:B------:R-:W2:Y:S01]  /*0210*/  LDG.E R16, desc[UR8][R10.64] ;  /* 0x000000080a107981 */ /* 0x000ea2000c1e1900 */
[----:B------:R-:W-:Y:S01]  /*0220*/  IADD3 R14, PT, PT, R13, R14, RZ ;  /* 0x0000000e0d0e7210 */ /* 0x000fe20007ffe0ff */
[----:B------:R-:W-:Y:S03]  /*0230*/  BSSY.RECONVERGENT B1, `(.L_x_2) ;  /* 0x0000009000017945 */ /* 0x000fe60003800200 */
[----:B------:R-:W-:Y:S02]  /*0240*/  ISETP.GE.U32.AND P1, PT, R14, R17, PT ;  /* 0x000000110e00720c */ /* 0x000fe40003f26070 */
[----:B--2---:R-:W-:-:S13]  /*0250*/  ISETP.GE.AND P0, PT, R16, R12, PT ;  /* 0x0000000c1000720c */ /* 0x004fda0003f06270 */
[----:B------:R-:W-:Y:S05]  /*0260*/  @P0 BRA `(.L_x_3) ;  /* 0x0000000000140947 */ /* 0x000fea0003800000 */
[----:B---3--:R-:W-:-:S06]  /*0270*/  IMAD.WIDE.U32 R10, R15, 0x4, R2 ;  /* 0x000000040f0a7825 */ /* 0x008fcc00078e0002 */
[----:B------:R-:W2:Y:S01]  /*0280*/  LDG.E R11, desc[UR8][R10.64] ;  /* 0x000000080a0b7981 */ /* 0x000ea2000c1e1900 */
[----:B------:R-:W-:-:S03]  /*0290*/  IMAD.MOV.U32 R12, RZ, RZ, R16 ;  /* 0x000000ffff0c7224 */ /* 0x000fc600078e0010 */
[----:B------:R0:W-:Y:S04]  /*02a0*/  STS [R7], R16 ;  /* 0x0000001007007388 */ /* 0x0001e80000000800 */
[----:B--2---:R0:W-:Y:S02]  /*02b0*/  STS [R8], R11 ;  /* 0x0000000b08007388 */ /* 0x0041e40000000800 */
.L_x_3:
[----:B------:R-:W-:Y:S05]  /*02c0*/  BSYNC.RECONVERGENT B1 ;  /* 0x0000000000017941 */ /* 0x000fea0003800200 */
.L_x_2:
[----:B------:R-:W-:Y:S05]  /*02d0*/  @!P1 BRA `(.L_x_4) ;  /* 0xfffffffc00c49947 */ /* 0x000fea000383ffff */
.L_x_1:
[----:B------:R-:W-:Y:S05]  /*02e0*/  BSYNC.RECONVERGENT B0 ;  /* 0x0000000000007941 */ /* 0x000fea0003800200 */
.L_x_0:
[----:B------:R-:W-:Y:S01]  /*02f0*/  BAR.SYNC.DEFER_BLOCKING 0x0 ;  /* 0x0000000000007b1d */ /* 0x000fe20000010000 */
[----:B------:R-:W-:-:S13]  /*0300*/  ISETP.GE.U32.AND P0, PT, R13, 0x2, PT ;  /* 0x000000020d00780c */ /* 0x000fda0003f06070 */
[----:B------:R-:W-:Y:S05]  /*0310*/  @!P0 BRA `(.L_x_5) ;  /* 0x0000000000488947 */ /* 0x000fea0003800000 */
[----:B------:R-:W-:Y:S01]  /*0320*/  BSSY.RECONVERGENT B0, `(.L_x_5) ;  /* 0x0000011000007945 */ /* 0x000fe20003800200 */
.L_x_7:
[----:B------:R-:W-:Y:S02]  /*0330*/  SHF.R.U32.HI R4, RZ, 0x1, R13 ;  /* 0x00000001ff047819 */ /* 0x000fe4000001160d */
[----:B------:R-:W-:Y:S02]  /*0340*/  ISETP.GT.U32.AND P0, PT, R13, 0x3, PT ;  /* 0x000000030d00780c */ /* 0x000fe40003f04070 */
[----:B------:R-:W-:-:S13]  /*0350*/  ISETP.GE.U32.AND P1, PT, R9, R4, PT ;  /* 0x000000040900720c */ /* 0x000fda0003f26070 */
[----:B-1----:R-:W-:Y:S05]  /*0360*/  @P1 BRA `(.L_x_6) ;  /* 0x0000000000281947 */ /* 0x002fea0003800000 */
[----:B---3--:R-:W-:Y:S01]  /*0370*/  IMAD R2, R4, 0x4, R7 ;  /* 0x0000000404027824 */ /* 0x008fe200078e0207 */
[----:B------:R-:W-:Y:S01]  /*0380*/  LDS R3, [R7] ;  /* 0x0000000007037984 */ /* 0x000fe20000000800 */
[----:B------:R-:W-:Y:S05]  /*0390*/  WARPSYNC.ALL ;  /* 0x0000000000007948 */ /* 0x000fea0003800000 */
[----:B------:R-:W1:Y:S02]  /*03a0*/  LDS R2, [R2] ;  /* 0x0000000002027984 */ /* 0x000e640000000800 */
[----:B-1----:R-:W-:-:S13]  /*03b0*/  ISETP.GE.AND P1, PT, R2, R3, PT ;  /* 0x000000030200720c */ /* 0x002fda0003f26270 */
[----:B------:R-:W-:Y:S01]  /*03c0*/  @!P1 LEA R3, R4, R8, 0x2 ;  /* 0x0000000804039211 */ /* 0x000fe200078e10ff */
[----:B------:R-:W-:Y:S05]  /*03d0*/  @!P1 STS [R7], R2 ;  /* 0x0000000207009388 */ /* 0x000fea0000000800 */
[----:B------:R-:W1:Y:S04]  /*03e0*/  @!P1 LDS R3, [R3] ;  /* 0x0000000003039984 */ /* 0x000e680000000800 */
[----:B-1----:R1:W-:Y:S01]  /*03f0*/  @!P1 STS [R8], R3 ;  /* 0x0000000308009388 */ /* 0x0023e20000000800 */
[----:B------:R-:W-:Y:S06]  /*0400*/  BAR.SYNC.DEFER_BLOCKING 0x0 ;  /* 0x0000000000007b1d */ /* 0x000fec0000010000 */
.L_x_6:
[----:B------:R-:W-:Y:S01]  /*0410*/  IMAD.MOV.U32 R13, RZ, RZ, R4 ;  /* 0x000000ffff0d7224 */ /* 0x000fe200078e0004 */
[----:B------:R-:W-:Y:S06]  /*0420*/  @P0 BRA `(.L_x_7) ;  /* 0xfffffffc00c00947 */ /* 0x000fec000383ffff */
[----:B------:R-:W-:Y:S05]  /*0430*/  BSYNC.RECONVERGENT B0 ;  /* 0x0000000000007941 */ /* 0x000fea0003800200 */
.L_x_5:
[----:B------:R-:W2:Y:S02]  /*0440*/  LDCU UR5, c[0x0][0x3a0] ;  /* 0x00007400ff0577ac */ /* 0x000ea40008000800 */
[----:B--2---:R-:W-:-:S04]  /*0450*/  ISETP.GE.U32.AND P0, PT, R0, UR5, PT ;  /* 0x0000000500007c0c */ /* 0x004fc8000bf06070 */
[----:B------:R-:W-:-:S13]  /*0460*/  ISETP.NE.OR P0, PT, R9, RZ, P0 ;  /* 0x000000ff0900720c */ /* 0x000fda0000705670 */
[----:B------:R-:W-:Y:S05]  /*0470*/  @P0 EXIT ;  /* 0x000000000000094d */ /* 0x000fea0003800000 */
[C---:B0-----:R-:W-:Y:S01]  /*0480*/  LEA R7, R6.reuse, UR6, 0x2 ;  /* 0x0000000606077c11 */ /* 0x041fe2000f8e10ff */
[----:B-1-3--:R-:W0:Y:S01]  /*0490*/  LDC.64 R2, c[0x0][0x388] ;  /* 0x0000e200ff027b82 */ /* 0x00ae220000000a00 */
[----:B------:R-:W-:-:S04]  /*04a0*/  LEA R6, R6, UR4, 0x2 ;  /* 0x0000000406067c11 */ /* 0x000fc8000f8e10ff */
[----:B------:R-:W1:Y:S03]  /*04b0*/  LDS R7, [R7] ;  /* 0x0000000007077984 */ /* 0x000e660000000800 */
[----:B------:R-:W2:Y:S01]  /*04c0*/  LDC.64 R4, c[0x0][0x380] ;  /* 0x0000e000ff047b82 */ /* 0x000ea20000000a00 */
[----:B------:R-:W3:Y:S01]  /*04d0*/  LDS R9, [R6] ;  /* 0x0000000006097984 */ /* 0x000ee20000000800 */
[----:B0-----:R-:W-:-:S04]  /*04e0*/  IMAD.WIDE.U32 R2, R0, 0x4, R2 ;  /* 0x0000000400027825 */ /* 0x001fc800078e0002 */
[----:B--2---:R-:W-:Y:S01]  /*04f0*/  IMAD.WIDE.U32 R4, R0, 0x4, R4 ;  /* 0x0000000400047825 */ /* 0x004fe200078e0004 */
[----:B-1----:R-:W-:Y:S04]  /*0500*/  STG.E desc[UR8][R2.64], R7 ;  /* 0x0000000702007986 */ /* 0x002fe8000c101908 */
[----:B---3--:R-:W-:Y:S01]  /*0510*/  STG.E desc[UR8][R4.64], R9 ;  /* 0x0000000904007986 */ /* 0x008fe2000c101908 */
[----:B------:R-:W-:Y:S05]  /*0520*/  EXIT ;  /* 0x000000000000794d */ /* 0x000fea0003800000 */
.L_x_8:
[----:B------:R-:W-:-:S00]  /*0530*/  BRA `(.L_x_8) ;  /* 0xfffffffc00fc7947 */ /* 0x000fc0000383ffff */
[----:B------:R-:W-:-:S00]  /*0540*/  NOP ;  /* 0x0000000000007918 */ /* 0x000fc00000000000 */
        /* <DEDUP_REMOVED lines=11> */
.L_x_9:


//--------------------- .nv.shared._Z14select_matchesPjPiPKjPKijji --------------------------
	.section	.nv.shared._Z14select_matchesPjPiPKjPKijji,"aw",@nobits
	.sectionflags	@""
	.align	4
.nv.shared._Z14select_matchesPjPiPKjPKijji:
	.zero		3072


//--------------------- .nv.shared.reserved.0     --------------------------
	.section	.nv.shared.reserved.0,"aw",@nobits
	.weak		__nv_reservedSMEM_offset_0_alias
	.size		__nv_reservedSMEM_offset_0_alias, 0, 64
	.other		__nv_reservedSMEM_offset_0_alias,@"STO_CUDA_RESERVED_SHARED STV_DEFAULT"
__nv_reservedSMEM_offset_0_alias:
	.zero		0
	.zero		64


//--------------------- .nv.constant0._Z14select_matchesPjPiPKjPKijji --------------------------
	.section	.nv.constant0._Z14select_matchesPjPiPKjPKijji,"a",@progbits
	.sectionflags	@""
	.align	4
.nv.constant0._Z14select_matchesPjPiPKjPKijji:
	.zero		940


//--------------------- SYMBOLS --------------------------

	.type		.nv.reservedSmem.offset0,@object
	.size		.nv.reservedSmem.offset0,0x4
	.type		.nv.reservedSmem.cap,@object
	.size		.nv.reservedSmem.cap,0x4
